//
// Generated by NVIDIA NVVM Compiler
//
// Compiler Build ID: CL-36424714
// Cuda compilation tools, release 13.0, V13.0.88
// Based on NVVM 20.0.0
//

.version 9.0
.target sm_100
.address_size 64

	// .globl	_Z3addPdS_S_i
.global .align 1 .b8 _ZN34_INTERNAL_2712b4b6_4_k_cu_169b2c8b4cuda3std3__45__cpo5beginE[1];
.global .align 1 .b8 _ZN34_INTERNAL_2712b4b6_4_k_cu_169b2c8b4cuda3std3__45__cpo3endE[1];
.global .align 1 .b8 _ZN34_INTERNAL_2712b4b6_4_k_cu_169b2c8b4cuda3std3__45__cpo6cbeginE[1];
.global .align 1 .b8 _ZN34_INTERNAL_2712b4b6_4_k_cu_169b2c8b4cuda3std3__45__cpo4cendE[1];
.global .align 1 .b8 _ZN34_INTERNAL_2712b4b6_4_k_cu_169b2c8b4cuda3std3__45__cpo6rbeginE[1];
.global .align 1 .b8 _ZN34_INTERNAL_2712b4b6_4_k_cu_169b2c8b4cuda3std3__45__cpo4rendE[1];
.global .align 1 .b8 _ZN34_INTERNAL_2712b4b6_4_k_cu_169b2c8b4cuda3std3__45__cpo7crbeginE[1];
.global .align 1 .b8 _ZN34_INTERNAL_2712b4b6_4_k_cu_169b2c8b4cuda3std3__45__cpo5crendE[1];
.global .align 1 .b8 _ZN34_INTERNAL_2712b4b6_4_k_cu_169b2c8b4cuda3std3__436_GLOBAL__N__2712b4b6_4_k_cu_169b2c8b6ignoreE[1];
.global .align 1 .b8 _ZN34_INTERNAL_2712b4b6_4_k_cu_169b2c8b4cuda3std3__419piecewise_constructE[1];
.global .align 1 .b8 _ZN34_INTERNAL_2712b4b6_4_k_cu_169b2c8b4cuda3std3__48in_placeE[1];
.global .align 1 .b8 _ZN34_INTERNAL_2712b4b6_4_k_cu_169b2c8b4cuda3std3__420unreachable_sentinelE[1];
.global .align 1 .b8 _ZN34_INTERNAL_2712b4b6_4_k_cu_169b2c8b4cuda3std3__47nulloptE[1];
.global .align 1 .b8 _ZN34_INTERNAL_2712b4b6_4_k_cu_169b2c8b4cuda3std3__48unexpectE[1];
.global .align 1 .b8 _ZN34_INTERNAL_2712b4b6_4_k_cu_169b2c8b4cuda3std6ranges3__45__cpo4swapE[1];
.global .align 1 .b8 _ZN34_INTERNAL_2712b4b6_4_k_cu_169b2c8b4cuda3std6ranges3__45__cpo9iter_moveE[1];
.global .align 1 .b8 _ZN34_INTERNAL_2712b4b6_4_k_cu_169b2c8b4cuda3std6ranges3__45__cpo5beginE[1];
.global .align 1 .b8 _ZN34_INTERNAL_2712b4b6_4_k_cu_169b2c8b4cuda3std6ranges3__45__cpo3endE[1];
.global .align 1 .b8 _ZN34_INTERNAL_2712b4b6_4_k_cu_169b2c8b4cuda3std6ranges3__45__cpo6cbeginE[1];
.global .align 1 .b8 _ZN34_INTERNAL_2712b4b6_4_k_cu_169b2c8b4cuda3std6ranges3__45__cpo4cendE[1];
.global .align 1 .b8 _ZN34_INTERNAL_2712b4b6_4_k_cu_169b2c8b4cuda3std6ranges3__45__cpo7advanceE[1];
.global .align 1 .b8 _ZN34_INTERNAL_2712b4b6_4_k_cu_169b2c8b4cuda3std6ranges3__45__cpo9iter_swapE[1];
.global .align 1 .b8 _ZN34_INTERNAL_2712b4b6_4_k_cu_169b2c8b4cuda3std6ranges3__45__cpo4nextE[1];
.global .align 1 .b8 _ZN34_INTERNAL_2712b4b6_4_k_cu_169b2c8b4cuda3std6ranges3__45__cpo4prevE[1];
.global .align 1 .b8 _ZN34_INTERNAL_2712b4b6_4_k_cu_169b2c8b4cuda3std6ranges3__45__cpo4dataE[1];
.global .align 1 .b8 _ZN34_INTERNAL_2712b4b6_4_k_cu_169b2c8b4cuda3std6ranges3__45__cpo5cdataE[1];
.global .align 1 .b8 _ZN34_INTERNAL_2712b4b6_4_k_cu_169b2c8b4cuda3std6ranges3__45__cpo4sizeE[1];
.global .align 1 .b8 _ZN34_INTERNAL_2712b4b6_4_k_cu_169b2c8b4cuda3std6ranges3__45__cpo5ssizeE[1];
.global .align 1 .b8 _ZN34_INTERNAL_2712b4b6_4_k_cu_169b2c8b4cuda3std6ranges3__45__cpo8distanceE[1];
.global .align 1 .b8 _ZN34_INTERNAL_2712b4b6_4_k_cu_169b2c8b6thrust24THRUST_300001_SM_1000_NS8cuda_cub3parE[1];
.global .align 1 .b8 _ZN34_INTERNAL_2712b4b6_4_k_cu_169b2c8b6thrust24THRUST_300001_SM_1000_NS8cuda_cub10par_nosyncE[1];
.global .align 1 .b8 _ZN34_INTERNAL_2712b4b6_4_k_cu_169b2c8b6thrust24THRUST_300001_SM_1000_NS6system6detail10sequential3seqE[1];
.global .align 1 .b8 _ZN34_INTERNAL_2712b4b6_4_k_cu_169b2c8b6thrust24THRUST_300001_SM_1000_NS12placeholders2_1E[1];
.global .align 1 .b8 _ZN34_INTERNAL_2712b4b6_4_k_cu_169b2c8b6thrust24THRUST_300001_SM_1000_NS12placeholders2_2E[1];
.global .align 1 .b8 _ZN34_INTERNAL_2712b4b6_4_k_cu_169b2c8b6thrust24THRUST_300001_SM_1000_NS12placeholders2_3E[1];
.global .align 1 .b8 _ZN34_INTERNAL_2712b4b6_4_k_cu_169b2c8b6thrust24THRUST_300001_SM_1000_NS12placeholders2_4E[1];
.global .align 1 .b8 _ZN34_INTERNAL_2712b4b6_4_k_cu_169b2c8b6thrust24THRUST_300001_SM_1000_NS12placeholders2_5E[1];
.global .align 1 .b8 _ZN34_INTERNAL_2712b4b6_4_k_cu_169b2c8b6thrust24THRUST_300001_SM_1000_NS12placeholders2_6E[1];
.global .align 1 .b8 _ZN34_INTERNAL_2712b4b6_4_k_cu_169b2c8b6thrust24THRUST_300001_SM_1000_NS12placeholders2_7E[1];
.global .align 1 .b8 _ZN34_INTERNAL_2712b4b6_4_k_cu_169b2c8b6thrust24THRUST_300001_SM_1000_NS12placeholders2_8E[1];
.global .align 1 .b8 _ZN34_INTERNAL_2712b4b6_4_k_cu_169b2c8b6thrust24THRUST_300001_SM_1000_NS12placeholders2_9E[1];
.global .align 1 .b8 _ZN34_INTERNAL_2712b4b6_4_k_cu_169b2c8b6thrust24THRUST_300001_SM_1000_NS12placeholders3_10E[1];
.global .align 1 .b8 _ZN34_INTERNAL_2712b4b6_4_k_cu_169b2c8b6thrust24THRUST_300001_SM_1000_NS3seqE[1];

.visible .entry _Z3addPdS_S_i(
	.param .u64 .ptr .align 1 _Z3addPdS_S_i_param_0,
	.param .u64 .ptr .align 1 _Z3addPdS_S_i_param_1,
	.param .u64 .ptr .align 1 _Z3addPdS_S_i_param_2,
	.param .u32 _Z3addPdS_S_i_param_3
)
{
	.reg .pred 	%p<2>;
	.reg .b32 	%r<6>;
	.reg .b64 	%rd<11>;
	.reg .b64 	%fd<4>;

	ld.param.u64 	%rd1, [_Z3addPdS_S_i_param_0];
	ld.param.u64 	%rd2, [_Z3addPdS_S_i_param_1];
	ld.param.u64 	%rd3, [_Z3addPdS_S_i_param_2];
	ld.param.u32 	%r2, [_Z3addPdS_S_i_param_3];
	mov.u32 	%r3, %ctaid.x;
	mov.u32 	%r4, %ntid.x;
	mov.u32 	%r5, %tid.x;
	mad.lo.s32 	%r1, %r3, %r4, %r5;
	setp.ge.s32 	%p1, %r1, %r2;
	@%p1 bra 	$L__BB0_2;
	cvta.to.global.u64 	%rd4, %rd1;
	cvta.to.global.u64 	%rd5, %rd2;
	cvta.to.global.u64 	%rd6, %rd3;
	mul.wide.s32 	%rd7, %r1, 8;
	add.s64 	%rd8, %rd4, %rd7;
	ld.global.f64 	%fd1, [%rd8];
	add.s64 	%rd9, %rd5, %rd7;
	ld.global.f64 	%fd2, [%rd9];
	add.f64 	%fd3, %fd1, %fd2;
	add.s64 	%rd10, %rd6, %rd7;
	st.global.f64 	[%rd10], %fd3;
$L__BB0_2:
	ret;

}
	// .globl	_ZN3cub18CUB_300001_SM_10006detail11EmptyKernelIvEEvv
.visible .entry _ZN3cub18CUB_300001_SM_10006detail11EmptyKernelIvEEvv()
{


	ret;

}
	// .globl	_ZN3cub18CUB_300001_SM_10006detail8for_each13static_kernelINS2_12policy_hub_t12policy_500_tEmN6thrust24THRUST_300001_SM_1000_NS8cuda_cub20__uninitialized_fill7functorINS7_10device_ptrIdEEdEEEEvT0_T1_
.visible .entry _ZN3cub18CUB_300001_SM_10006detail8for_each13static_kernelINS2_12policy_hub_t12policy_500_tEmN6thrust24THRUST_300001_SM_1000_NS8cuda_cub20__uninitialized_fill7functorINS7_10device_ptrIdEEdEEEEvT0_T1_(
	.param .u64 _ZN3cub18CUB_300001_SM_10006detail8for_each13static_kernelINS2_12policy_hub_t12policy_500_tEmN6thrust24THRUST_300001_SM_1000_NS8cuda_cub20__uninitialized_fill7functorINS7_10device_ptrIdEEdEEEEvT0_T1__param_0,
	.param .align 8 .b8 _ZN3cub18CUB_300001_SM_10006detail8for_each13static_kernelINS2_12policy_hub_t12policy_500_tEmN6thrust24THRUST_300001_SM_1000_NS8cuda_cub20__uninitialized_fill7functorINS7_10device_ptrIdEEdEEEEvT0_T1__param_1[16]
)
.maxntid 256
{
	.reg .pred 	%p<4>;
	.reg .b32 	%r<5>;
	.reg .b64 	%rd<16>;
	.reg .b64 	%fd<3>;

	ld.param.f64 	%fd2, [_ZN3cub18CUB_300001_SM_10006detail8for_each13static_kernelINS2_12policy_hub_t12policy_500_tEmN6thrust24THRUST_300001_SM_1000_NS8cuda_cub20__uninitialized_fill7functorINS7_10device_ptrIdEEdEEEEvT0_T1__param_1+8];
	ld.param.u64 	%rd4, [_ZN3cub18CUB_300001_SM_10006detail8for_each13static_kernelINS2_12policy_hub_t12policy_500_tEmN6thrust24THRUST_300001_SM_1000_NS8cuda_cub20__uninitialized_fill7functorINS7_10device_ptrIdEEdEEEEvT0_T1__param_1];
	ld.param.u64 	%rd5, [_ZN3cub18CUB_300001_SM_10006detail8for_each13static_kernelINS2_12policy_hub_t12policy_500_tEmN6thrust24THRUST_300001_SM_1000_NS8cuda_cub20__uninitialized_fill7functorINS7_10device_ptrIdEEdEEEEvT0_T1__param_0];
	mov.u32 	%r2, %ctaid.x;
	mul.wide.u32 	%rd1, %r2, 512;
	sub.s64 	%rd2, %rd5, %rd1;
	setp.lt.u64 	%p1, %rd2, 512;
	@%p1 bra 	$L__BB2_2;
	mov.u32 	%r4, %tid.x;
	cvta.to.global.u64 	%rd11, %rd4;
	cvt.u64.u32 	%rd12, %r4;
	add.s64 	%rd13, %rd1, %rd12;
	shl.b64 	%rd14, %rd13, 3;
	add.s64 	%rd15, %rd11, %rd14;
	st.global.f64 	[%rd15], %fd2;
	st.global.f64 	[%rd15+2048], %fd2;
	bra.uni 	$L__BB2_6;
$L__BB2_2:
	cvta.to.global.u64 	%rd6, %rd4;
	mov.u32 	%r1, %tid.x;
	cvt.u64.u32 	%rd7, %r1;
	setp.le.u64 	%p2, %rd2, %rd7;
	add.s64 	%rd8, %rd1, %rd7;
	shl.b64 	%rd9, %rd8, 3;
	add.s64 	%rd3, %rd6, %rd9;
	@%p2 bra 	$L__BB2_4;
	st.global.f64 	[%rd3], %fd2;
$L__BB2_4:
	add.s32 	%r3, %r1, 256;
	cvt.u64.u32 	%rd10, %r3;
	setp.le.u64 	%p3, %rd2, %rd10;
	@%p3 bra 	$L__BB2_6;
	st.global.f64 	[%rd3+2048], %fd2;
$L__BB2_6:
	ret;

}


// ===== COMPILED SASS (sm_100) =====

	.target	sm_100

	.elftype	@"ET_EXEC"


//--------------------- .note.nv.tkinfo           --------------------------
	.section	.note.nv.tkinfo,"",@"SHT_NOTE"
	.sectionflags	@"SHF_NOTE_NV_TKINFO"
	.tkinfo
        /*0018*/ 	.word	0x00000002
        /*0030*/ 	.string	""
        /*0030*/ 	.string	"ptxas"
        /*0030*/ 	.string	"Cuda compilation tools, release 13.0, V13.0.88"
        /*0030*/ 	.string	"Build cuda_13.0.r13.0/compiler.36424714_0"
        /*0030*/ 	.string	"-arch sm_100 -m 64 "



//--------------------- .note.nv.cuinfo           --------------------------
	.section	.note.nv.cuinfo,"",@"SHT_NOTE"
	.sectionflags	@"SHF_NOTE_NV_CUINFO"
        /*0018*/ 	.short	0x0002
        /*001a*/ 	.short	0x0064
        /*001c*/ 	.short	0x0082
	.zero		2


//--------------------- .nv.info                  --------------------------
	.section	.nv.info,"",@"SHT_CUDA_INFO"
	.align	4


	//----- nvinfo : EIATTR_REGCOUNT
	.align		4
        /*0000*/ 	.byte	0x04, 0x2f
        /*0002*/ 	.short	(.L_44 - .L_43)
	.align		4
.L_43:
        /*0004*/ 	.word	index@(_Z3addPdS_S_i)
        /*0008*/ 	.word	0x0000000e


	//----- nvinfo : EIATTR_FRAME_SIZE
	.align		4
.L_44:
        /*000c*/ 	.byte	0x04, 0x11
        /*000e*/ 	.short	(.L_46 - .L_45)
	.align		4
.L_45:
        /*0010*/ 	.word	index@(_Z3addPdS_S_i)
        /*0014*/ 	.word	0x00000000


	//----- nvinfo : EIATTR_REGCOUNT
	.align		4
.L_46:
        /*0018*/ 	.byte	0x04, 0x2f
        /*001a*/ 	.short	(.L_48 - .L_47)
	.align		4
.L_47:
        /*001c*/ 	.word	index@(_ZN3cub18CUB_300001_SM_10006detail11EmptyKernelIvEEvv)
        /*0020*/ 	.word	0x00000004


	//----- nvinfo : EIATTR_FRAME_SIZE
	.align		4
.L_48:
        /*0024*/ 	.byte	0x04, 0x11
        /*0026*/ 	.short	(.L_50 - .L_49)
	.align		4
.L_49:
        /*0028*/ 	.word	index@(_ZN3cub18CUB_300001_SM_10006detail11EmptyKernelIvEEvv)
        /*002c*/ 	.word	0x00000000


	//----- nvinfo : EIATTR_REGCOUNT
	.align		4
.L_50:
        /*0030*/ 	.byte	0x04, 0x2f
        /*0032*/ 	.short	(.L_52 - .L_51)
	.align		4
.L_51:
        /*0034*/ 	.word	index@(_ZN3cub18CUB_300001_SM_10006detail8for_each13static_kernelINS2_12policy_hub_t12policy_500_tEmN6thrust24THRUST_300001_SM_1000_NS8cuda_cub20__uninitialized_fill7functorINS7_10device_ptrIdEEdEEEEvT0_T1_)
        /*0038*/ 	.word	0x00000009


	//----- nvinfo : EIATTR_FRAME_SIZE
	.align		4
.L_52:
        /*003c*/ 	.byte	0x04, 0x11
        /*003e*/ 	.short	(.L_54 - .L_53)
	.align		4
.L_53:
        /*0040*/ 	.word	index@(_ZN3cub18CUB_300001_SM_10006detail8for_each13static_kernelINS2_12policy_hub_t12policy_500_tEmN6thrust24THRUST_300001_SM_1000_NS8cuda_cub20__uninitialized_fill7functorINS7_10device_ptrIdEEdEEEEvT0_T1_)
        /*0044*/ 	.word	0x00000000


	//----- nvinfo : EIATTR_MIN_STACK_SIZE
	.align		4
.L_54:
        /*0048*/ 	.byte	0x04, 0x12
        /*004a*/ 	.short	(.L_56 - .L_55)
	.align		4
.L_55:
        /*004c*/ 	.word	index@(_ZN3cub18CUB_300001_SM_10006detail8for_each13static_kernelINS2_12policy_hub_t12policy_500_tEmN6thrust24THRUST_300001_SM_1000_NS8cuda_cub20__uninitialized_fill7functorINS7_10device_ptrIdEEdEEEEvT0_T1_)
        /*0050*/ 	.word	0x00000000


	//----- nvinfo : EIATTR_MIN_STACK_SIZE
	.align		4
.L_56:
        /*0054*/ 	.byte	0x04, 0x12
        /*0056*/ 	.short	(.L_58 - .L_57)
	.align		4
.L_57:
        /*0058*/ 	.word	index@(_ZN3cub18CUB_300001_SM_10006detail11EmptyKernelIvEEvv)
        /*005c*/ 	.word	0x00000000


	//----- nvinfo : EIATTR_MIN_STACK_SIZE
	.align		4
.L_58:
        /*0060*/ 	.byte	0x04, 0x12
        /*0062*/ 	.short	(.L_60 - .L_59)
	.align		4
.L_59:
        /*0064*/ 	.word	index@(_Z3addPdS_S_i)
        /*0068*/ 	.word	0x00000000
.L_60:


//--------------------- .nv.compat                --------------------------
	.section	.nv.compat,"",@"SHT_CUDA_COMPAT_INFO"
	.align	4
        /*0000*/ 	.byte	0x02, 0x09, 0x00, 0x00, 0x02, 0x02, 0x01, 0x00, 0x02, 0x05, 0x05, 0x00, 0x03, 0x07, 0x01, 0x01
        /*0010*/ 	.byte	0x02, 0x03, 0x00, 0x00, 0x02, 0x06, 0x01, 0x00, 0x04, 0x0b, 0x08, 0x00, 0x01, 0x00, 0x00, 0x00
        /*0020*/ 	.byte	0x00, 0x00, 0x00, 0x00


//--------------------- .nv.info._ZN3cub18CUB_300001_SM_10006detail8for_each13static_kernelINS2_12policy_hub_t12policy_500_tEmN6thrust24THRUST_300001_SM_1000_NS8cuda_cub20__uninitialized_fill7functorINS7_10device_ptrIdEEdEEEEvT0_T1_ --------------------------
	.section	.nv.info._ZN3cub18CUB_300001_SM_10006detail8for_each13static_kernelINS2_12policy_hub_t12policy_500_tEmN6thrust24THRUST_300001_SM_1000_NS8cuda_cub20__uninitialized_fill7functorINS7_10device_ptrIdEEdEEEEvT0_T1_,"",@"SHT_CUDA_INFO"
	.sectionflags	@""
	.align	4


	//----- nvinfo : EIATTR_CUDA_API_VERSION
	.align		4
        /*0000*/ 	.byte	0x04, 0x37
        /*0002*/ 	.short	(.L_62 - .L_61)
.L_61:
        /*0004*/ 	.word	0x00000082


	//----- nvinfo : EIATTR_KPARAM_INFO
	.align		4
.L_62:
        /*0008*/ 	.byte	0x04, 0x17
        /*000a*/ 	.short	(.L_64 - .L_63)
.L_63:
        /*000c*/ 	.word	0x00000000
        /*0010*/ 	.short	0x0001
        /*0012*/ 	.short	0x0008
        /*0014*/ 	.byte	0x00, 0xf0, 0x41, 0x00


	//----- nvinfo : EIATTR_KPARAM_INFO
	.align		4
.L_64:
        /*0018*/ 	.byte	0x04, 0x17
        /*001a*/ 	.short	(.L_66 - .L_65)
.L_65:
        /*001c*/ 	.word	0x00000000
        /*0020*/ 	.short	0x0000
        /*0022*/ 	.short	0x0000
        /*0024*/ 	.byte	0x00, 0xf0, 0x21, 0x00


	//----- nvinfo : EIATTR_SPARSE_MMA_MASK
	.align		4
.L_66:
        /*0028*/ 	.byte	0x03, 0x50
        /*002a*/ 	.short	0x0000


	//----- nvinfo : EIATTR_MAXREG_COUNT
	.align		4
        /*002c*/ 	.byte	0x03, 0x1b
        /*002e*/ 	.short	0x00ff


	//----- nvinfo : EIATTR_MERCURY_ISA_VERSION
	.align		4
        /*0030*/ 	.byte	0x03, 0x5f
        /*0032*/ 	.short	0x0101


	//----- nvinfo : EIATTR_VRC_CTA_INIT_COUNT
	.align		4
        /*0034*/ 	.byte	0x02, 0x4a
	.zero		1
	.zero		1


	//----- nvinfo : EIATTR_EXIT_INSTR_OFFSETS
	.align		4
        /*0038*/ 	.byte	0x04, 0x1c
        /*003a*/ 	.short	(.L_68 - .L_67)


	//   ....[0]....
.L_67:
        /*003c*/ 	.word	0x00000130


	//   ....[1]....
        /*0040*/ 	.word	0x00000230


	//   ....[2]....
        /*0044*/ 	.word	0x00000260


	//----- nvinfo : EIATTR_MAX_THREADS
	.align		4
.L_68:
        /*0048*/ 	.byte	0x04, 0x05
        /*004a*/ 	.short	(.L_70 - .L_69)
.L_69:
        /*004c*/ 	.word	0x00000100
        /*0050*/ 	.word	0x00000001
        /*0054*/ 	.word	0x00000001


	//----- nvinfo : EIATTR_CBANK_PARAM_SIZE
	.align		4
.L_70:
        /*0058*/ 	.byte	0x03, 0x19
        /*005a*/ 	.short	0x0018


	//----- nvinfo : EIATTR_PARAM_CBANK
	.align		4
        /*005c*/ 	.byte	0x04, 0x0a
        /*005e*/ 	.short	(.L_72 - .L_71)
	.align		4
.L_71:
        /*0060*/ 	.word	index@(.nv.constant0._ZN3cub18CUB_300001_SM_10006detail8for_each13static_kernelINS2_12policy_hub_t12policy_500_tEmN6thrust24THRUST_300001_SM_1000_NS8cuda_cub20__uninitialized_fill7functorINS7_10device_ptrIdEEdEEEEvT0_T1_)
        /*0064*/ 	.short	0x0380
        /*0066*/ 	.short	0x0018


	//----- nvinfo : EIATTR_SW_WAR
	.align		4
.L_72:
        /*0068*/ 	.byte	0x04, 0x36
        /*006a*/ 	.short	(.L_74 - .L_73)
.L_73:
        /*006c*/ 	.word	0x00000008
.L_74:


//--------------------- .nv.info._ZN3cub18CUB_300001_SM_10006detail11EmptyKernelIvEEvv --------------------------
	.section	.nv.info._ZN3cub18CUB_300001_SM_10006detail11EmptyKernelIvEEvv,"",@"SHT_CUDA_INFO"
	.sectionflags	@""
	.align	4


	//----- nvinfo : EIATTR_CUDA_API_VERSION
	.align		4
        /*0000*/ 	.byte	0x04, 0x37
        /*0002*/ 	.short	(.L_76 - .L_75)
.L_75:
        /*0004*/ 	.word	0x00000082


	//----- nvinfo : EIATTR_SPARSE_MMA_MASK
	.align		4
.L_76:
        /*0008*/ 	.byte	0x03, 0x50
        /*000a*/ 	.short	0x0000


	//----- nvinfo : EIATTR_MAXREG_COUNT
	.align		4
        /*000c*/ 	.byte	0x03, 0x1b
        /*000e*/ 	.short	0x00ff


	//----- nvinfo : EIATTR_MERCURY_ISA_VERSION
	.align		4
        /*0010*/ 	.byte	0x03, 0x5f
        /*0012*/ 	.short	0x0101


	//----- nvinfo : EIATTR_VRC_CTA_INIT_COUNT
	.align		4
        /*0014*/ 	.byte	0x02, 0x4a
	.zero		1
	.zero		1


	//----- nvinfo : EIATTR_EXIT_INSTR_OFFSETS
	.align		4
        /*0018*/ 	.byte	0x04, 0x1c
        /*001a*/ 	.short	(.L_78 - .L_77)


	//   ....[0]....
.L_77:
        /*001c*/ 	.word	0x00000010


	//----- nvinfo : EIATTR_SW_WAR
	.align		4
.L_78:
        /*0020*/ 	.byte	0x04, 0x36
        /*0022*/ 	.short	(.L_80 - .L_79)
.L_79:
        /*0024*/ 	.word	0x00000008
.L_80:


//--------------------- .nv.info._Z3addPdS_S_i    --------------------------
	.section	.nv.info._Z3addPdS_S_i,"",@"SHT_CUDA_INFO"
	.sectionflags	@""
	.align	4


	//----- nvinfo : EIATTR_CUDA_API_VERSION
	.align		4
        /*0000*/ 	.byte	0x04, 0x37
        /*0002*/ 	.short	(.L_82 - .L_81)
.L_81:
        /*0004*/ 	.word	0x00000082


	//----- nvinfo : EIATTR_KPARAM_INFO
	.align		4
.L_82:
        /*0008*/ 	.byte	0x04, 0x17
        /*000a*/ 	.short	(.L_84 - .L_83)
.L_83:
        /*000c*/ 	.word	0x00000000
        /*0010*/ 	.short	0x0003
        /*0012*/ 	.short	0x0018
        /*0014*/ 	.byte	0x00, 0xf0, 0x11, 0x00


	//----- nvinfo : EIATTR_KPARAM_INFO
	.align		4
.L_84:
        /*0018*/ 	.byte	0x04, 0x17
        /*001a*/ 	.short	(.L_86 - .L_85)
.L_85:
        /*001c*/ 	.word	0x00000000
        /*0020*/ 	.short	0x0002
        /*0022*/ 	.short	0x0010
        /*0024*/ 	.byte	0x00, 0xf5, 0x21, 0x00


	//----- nvinfo : EIATTR_KPARAM_INFO
	.align		4
.L_86:
        /*0028*/ 	.byte	0x04, 0x17
        /*002a*/ 	.short	(.L_88 - .L_87)
.L_87:
        /*002c*/ 	.word	0x00000000
        /*0030*/ 	.short	0x0001
        /*0032*/ 	.short	0x0008
        /*0034*/ 	.byte	0x00, 0xf5, 0x21, 0x00


	//----- nvinfo : EIATTR_KPARAM_INFO
	.align		4
.L_88:
        /*0038*/ 	.byte	0x04, 0x17
        /*003a*/ 	.short	(.L_90 - .L_89)
.L_89:
        /*003c*/ 	.word	0x00000000
        /*0040*/ 	.short	0x0000
        /*0042*/ 	.short	0x0000
        /*0044*/ 	.byte	0x00, 0xf5, 0x21, 0x00


	//----- nvinfo : EIATTR_SPARSE_MMA_MASK
	.align		4
.L_90:
        /*0048*/ 	.byte	0x03, 0x50
        /*004a*/ 	.short	0x0000


	//----- nvinfo : EIATTR_MAXREG_COUNT
	.align		4
        /*004c*/ 	.byte	0x03, 0x1b
        /*004e*/ 	.short	0x00ff


	//----- nvinfo : EIATTR_MERCURY_ISA_VERSION
	.align		4
        /*0050*/ 	.byte	0x03, 0x5f
        /*0052*/ 	.short	0x0101


	//----- nvinfo : EIATTR_VRC_CTA_INIT_COUNT
	.align		4
        /*0054*/ 	.byte	0x02, 0x4a
	.zero		1
	.zero		1


	//----- nvinfo : EIATTR_EXIT_INSTR_OFFSETS
	.align		4
        /*0058*/ 	.byte	0x04, 0x1c
        /*005a*/ 	.short	(.L_92 - .L_91)


	//   ....[0]....
.L_91:
        /*005c*/ 	.word	0x00000070


	//   ....[1]....
        /*0060*/ 	.word	0x00000130


	//----- nvinfo : EIATTR_CBANK_PARAM_SIZE
	.align		4
.L_92:
        /*0064*/ 	.byte	0x03, 0x19
        /*0066*/ 	.short	0x001c


	//----- nvinfo : EIATTR_PARAM_CBANK
	.align		4
        /*0068*/ 	.byte	0x04, 0x0a
        /*006a*/ 	.short	(.L_94 - .L_93)
	.align		4
.L_93:
        /*006c*/ 	.word	index@(.nv.constant0._Z3addPdS_S_i)
        /*0070*/ 	.short	0x0380
        /*0072*/ 	.short	0x001c


	//----- nvinfo : EIATTR_SW_WAR
	.align		4
.L_94:
        /*0074*/ 	.byte	0x04, 0x36
        /*0076*/ 	.short	(.L_96 - .L_95)
.L_95:
        /*0078*/ 	.word	0x00000008
.L_96:


//--------------------- .nv.callgraph             --------------------------
	.section	.nv.callgraph,"",@"SHT_CUDA_CALLGRAPH"
	.align	4
	.sectionentsize	8
	.align		4
        /*0000*/ 	.word	0x00000000
	.align		4
        /*0004*/ 	.word	0xffffffff
	.align		4
        /*0008*/ 	.word	0x00000000
	.align		4
        /*000c*/ 	.word	0xfffffffe
	.align		4
        /*0010*/ 	.word	0x00000000
	.align		4
        /*0014*/ 	.word	0xfffffffd
	.align		4
        /*0018*/ 	.word	0x00000000
	.align		4
        /*001c*/ 	.word	0xfffffffc


//--------------------- .nv.constant4             --------------------------
	.section	.nv.constant4,"a",@progbits
	.align	8
	.align		8
.nv.constant4:
        /*0000*/ 	.dword	_ZN34_INTERNAL_2712b4b6_4_k_cu_169b2c8b4cuda3std3__45__cpo5beginE
	.align		8
        /*0008*/ 	.dword	_ZN34_INTERNAL_2712b4b6_4_k_cu_169b2c8b4cuda3std3__45__cpo3endE
	.align		8
        /*0010*/ 	.dword	_ZN34_INTERNAL_2712b4b6_4_k_cu_169b2c8b4cuda3std3__45__cpo6cbeginE
	.align		8
        /*0018*/ 	.dword	_ZN34_INTERNAL_2712b4b6_4_k_cu_169b2c8b4cuda3std3__45__cpo4cendE
	.align		8
        /*0020*/ 	.dword	_ZN34_INTERNAL_2712b4b6_4_k_cu_169b2c8b4cuda3std3__45__cpo6rbeginE
	.align		8
        /*0028*/ 	.dword	_ZN34_INTERNAL_2712b4b6_4_k_cu_169b2c8b4cuda3std3__45__cpo4rendE
	.align		8
        /*0030*/ 	.dword	_ZN34_INTERNAL_2712b4b6_4_k_cu_169b2c8b4cuda3std3__45__cpo7crbeginE
	.align		8
        /*0038*/ 	.dword	_ZN34_INTERNAL_2712b4b6_4_k_cu_169b2c8b4cuda3std3__45__cpo5crendE
	.align		8
        /*0040*/ 	.dword	_ZN34_INTERNAL_2712b4b6_4_k_cu_169b2c8b4cuda3std3__436_GLOBAL__N__2712b4b6_4_k_cu_169b2c8b6ignoreE
	.align		8
        /*0048*/ 	.dword	_ZN34_INTERNAL_2712b4b6_4_k_cu_169b2c8b4cuda3std3__419piecewise_constructE
	.align		8
        /*0050*/ 	.dword	_ZN34_INTERNAL_2712b4b6_4_k_cu_169b2c8b4cuda3std3__48in_placeE
	.align		8
        /*0058*/ 	.dword	_ZN34_INTERNAL_2712b4b6_4_k_cu_169b2c8b4cuda3std3__420unreachable_sentinelE
	.align		8
        /*0060*/ 	.dword	_ZN34_INTERNAL_2712b4b6_4_k_cu_169b2c8b4cuda3std3__47nulloptE
	.align		8
        /*0068*/ 	.dword	_ZN34_INTERNAL_2712b4b6_4_k_cu_169b2c8b4cuda3std3__48unexpectE
	.align		8
        /*0070*/ 	.dword	_ZN34_INTERNAL_2712b4b6_4_k_cu_169b2c8b4cuda3std6ranges3__45__cpo4swapE
	.align		8
        /*0078*/ 	.dword	_ZN34_INTERNAL_2712b4b6_4_k_cu_169b2c8b4cuda3std6ranges3__45__cpo9iter_moveE
	.align		8
        /*0080*/ 	.dword	_ZN34_INTERNAL_2712b4b6_4_k_cu_169b2c8b4cuda3std6ranges3__45__cpo5beginE
	.align		8
        /*0088*/ 	.dword	_ZN34_INTERNAL_2712b4b6_4_k_cu_169b2c8b4cuda3std6ranges3__45__cpo3endE
	.align		8
        /*0090*/ 	.dword	_ZN34_INTERNAL_2712b4b6_4_k_cu_169b2c8b4cuda3std6ranges3__45__cpo6cbeginE
	.align		8
        /*0098*/ 	.dword	_ZN34_INTERNAL_2712b4b6_4_k_cu_169b2c8b4cuda3std6ranges3__45__cpo4cendE
	.align		8
        /*00a0*/ 	.dword	_ZN34_INTERNAL_2712b4b6_4_k_cu_169b2c8b4cuda3std6ranges3__45__cpo7advanceE
	.align		8
        /*00a8*/ 	.dword	_ZN34_INTERNAL_2712b4b6_4_k_cu_169b2c8b4cuda3std6ranges3__45__cpo9iter_swapE
	.align		8
        /*00b0*/ 	.dword	_ZN34_INTERNAL_2712b4b6_4_k_cu_169b2c8b4cuda3std6ranges3__45__cpo4nextE
	.align		8
        /*00b8*/ 	.dword	_ZN34_INTERNAL_2712b4b6_4_k_cu_169b2c8b4cuda3std6ranges3__45__cpo4prevE
	.align		8
        /*00c0*/ 	.dword	_ZN34_INTERNAL_2712b4b6_4_k_cu_169b2c8b4cuda3std6ranges3__45__cpo4dataE
	.align		8
        /*00c8*/ 	.dword	_ZN34_INTERNAL_2712b4b6_4_k_cu_169b2c8b4cuda3std6ranges3__45__cpo5cdataE
	.align		8
        /*00d0*/ 	.dword	_ZN34_INTERNAL_2712b4b6_4_k_cu_169b2c8b4cuda3std6ranges3__45__cpo4sizeE
	.align		8
        /*00d8*/ 	.dword	_ZN34_INTERNAL_2712b4b6_4_k_cu_169b2c8b4cuda3std6ranges3__45__cpo5ssizeE
	.align		8
        /*00e0*/ 	.dword	_ZN34_INTERNAL_2712b4b6_4_k_cu_169b2c8b4cuda3std6ranges3__45__cpo8distanceE
	.align		8
        /*00e8*/ 	.dword	_ZN34_INTERNAL_2712b4b6_4_k_cu_169b2c8b6thrust24THRUST_300001_SM_1000_NS8cuda_cub3parE
	.align		8
        /*00f0*/ 	.dword	_ZN34_INTERNAL_2712b4b6_4_k_cu_169b2c8b6thrust24THRUST_300001_SM_1000_NS8cuda_cub10par_nosyncE
	.align		8
        /*00f8*/ 	.dword	_ZN34_INTERNAL_2712b4b6_4_k_cu_169b2c8b6thrust24THRUST_300001_SM_1000_NS6system6detail10sequential3seqE
	.align		8
        /*0100*/ 	.dword	_ZN34_INTERNAL_2712b4b6_4_k_cu_169b2c8b6thrust24THRUST_300001_SM_1000_NS12placeholders2_1E
	.align		8
        /*0108*/ 	.dword	_ZN34_INTERNAL_2712b4b6_4_k_cu_169b2c8b6thrust24THRUST_300001_SM_1000_NS12placeholders2_2E
	.align		8
        /*0110*/ 	.dword	_ZN34_INTERNAL_2712b4b6_4_k_cu_169b2c8b6thrust24THRUST_300001_SM_1000_NS12placeholders2_3E
	.align		8
        /*0118*/ 	.dword	_ZN34_INTERNAL_2712b4b6_4_k_cu_169b2c8b6thrust24THRUST_300001_SM_1000_NS12placeholders2_4E
	.align		8
        /*0120*/ 	.dword	_ZN34_INTERNAL_2712b4b6_4_k_cu_169b2c8b6thrust24THRUST_300001_SM_1000_NS12placeholders2_5E
	.align		8
        /*0128*/ 	.dword	_ZN34_INTERNAL_2712b4b6_4_k_cu_169b2c8b6thrust24THRUST_300001_SM_1000_NS12placeholders2_6E
	.align		8
        /*0130*/ 	.dword	_ZN34_INTERNAL_2712b4b6_4_k_cu_169b2c8b6thrust24THRUST_300001_SM_1000_NS12placeholders2_7E
	.align		8
        /*0138*/ 	.dword	_ZN34_INTERNAL_2712b4b6_4_k_cu_169b2c8b6thrust24THRUST_300001_SM_1000_NS12placeholders2_8E
	.align		8
        /*0140*/ 	.dword	_ZN34_INTERNAL_2712b4b6_4_k_cu_169b2c8b6thrust24THRUST_300001_SM_1000_NS12placeholders2_9E
	.align		8
        /*0148*/ 	.dword	_ZN34_INTERNAL_2712b4b6_4_k_cu_169b2c8b6thrust24THRUST_300001_SM_1000_NS12placeholders3_10E
	.align		8
        /*0150*/ 	.dword	_ZN34_INTERNAL_2712b4b6_4_k_cu_169b2c8b6thrust24THRUST_300001_SM_1000_NS3seqE


//--------------------- .text._ZN3cub18CUB_300001_SM_10006detail8for_each13static_kernelINS2_12policy_hub_t12policy_500_tEmN6thrust24THRUST_300001_SM_1000_NS8cuda_cub20__uninitialized_fill7functorINS7_10device_ptrIdEEdEEEEvT0_T1_ --------------------------
	.section	.text._ZN3cub18CUB_300001_SM_10006detail8for_each13static_kernelINS2_12policy_hub_t12policy_500_tEmN6thrust24THRUST_300001_SM_1000_NS8cuda_cub20__uninitialized_fill7functorINS7_10device_ptrIdEEdEEEEvT0_T1_,"ax",@progbits
	.align	128
        .global         _ZN3cub18CUB_300001_SM_10006detail8for_each13static_kernelINS2_12policy_hub_t12policy_500_tEmN6thrust24THRUST_300001_SM_1000_NS8cuda_cub20__uninitialized_fill7functorINS7_10device_ptrIdEEdEEEEvT0_T1_
        .type           _ZN3cub18CUB_300001_SM_10006detail8for_each13static_kernelINS2_12policy_hub_t12policy_500_tEmN6thrust24THRUST_300001_SM_1000_NS8cuda_cub20__uninitialized_fill7functorINS7_10device_ptrIdEEdEEEEvT0_T1_,@function
        .size           _ZN3cub18CUB_300001_SM_10006detail8for_each13static_kernelINS2_12policy_hub_t12policy_500_tEmN6thrust24THRUST_300001_SM_1000_NS8cuda_cub20__uninitialized_fill7functorINS7_10device_ptrIdEEdEEEEvT0_T1_,(.L_x_4 - _ZN3cub18CUB_300001_SM_10006detail8for_each13static_kernelINS2_12policy_hub_t12policy_500_tEmN6thrust24THRUST_300001_SM_1000_NS8cuda_cub20__uninitialized_fill7functorINS7_10device_ptrIdEEdEEEEvT0_T1_)
        .other          _ZN3cub18CUB_300001_SM_10006detail8for_each13static_kernelINS2_12policy_hub_t12policy_500_tEmN6thrust24THRUST_300001_SM_1000_NS8cuda_cub20__uninitialized_fill7functorINS7_10device_ptrIdEEdEEEEvT0_T1_,@"STO_CUDA_ENTRY STV_DEFAULT"
_ZN3cub18CUB_300001_SM_10006detail8for_each13static_kernelINS2_12policy_hub_t12policy_500_tEmN6thrust24THRUST_300001_SM_1000_NS8cuda_cub20__uninitialized_fill7functorINS7_10device_ptrIdEEdEEEEvT0_T1_:
.text._ZN3cub18CUB_300001_SM_10006detail8for_each13static_kernelINS2_12policy_hub_t12policy_500_tEmN6thrust24THRUST_300001_SM_1000_NS8cuda_cub20__uninitialized_fill7functorINS7_10device_ptrIdEEdEEEEvT0_T1_:
[----:B------:R-:W-:Y:S08]  /*0000*/  LDC R1, c[0x0][0x37c] ;  /* 0x0000df00ff017b82 */ /* 0x000ff00000000800 */
[----:B------:R-:W0:Y:S01]  /*0010*/  S2UR UR4, SR_CTAID.X ;  /* 0x00000000000479c3 */ /* 0x000e220000002500 */
[----:B------:R-:W1:Y:S01]  /*0020*/  LDCU.64 UR6, c[0x0][0x380] ;  /* 0x00007000ff0677ac */ /* 0x000e620008000a00 */
[----:B------:R-:W2:Y:S01]  /*0030*/  LDCU.64 UR8, c[0x0][0x358] ;  /* 0x00006b00ff0877ac */ /* 0x000ea20008000a00 */
[----:B0-----:R-:W-:-:S04]  /*0040*/  UIMAD.WIDE.U32 UR4, UR4, 0x200, URZ ;  /* 0x00000200040478a5 */ /* 0x001fc8000f8e00ff */
[----:B-1----:R-:W-:-:S04]  /*0050*/  UIADD3 UR6, UP0, UPT, -UR4, UR6, URZ ;  /* 0x0000000604067290 */ /* 0x002fc8000ff1e1ff */
[----:B------:R-:W-:Y:S02]  /*0060*/  UIADD3.X UR7, UPT, UPT, ~UR5, UR7, URZ, UP0, !UPT ;  /* 0x0000000705077290 */ /* 0x000fe400087fe5ff */
[----:B------:R-:W-:-:S04]  /*0070*/  UISETP.GE.U32.AND UP0, UPT, UR6, 0x200, UPT ;  /* 0x000002000600788c */ /* 0x000fc8000bf06070 */
[----:B------:R-:W-:-:S09]  /*0080*/  UISETP.GE.U32.AND.EX UP0, UPT, UR7, URZ, UPT, UP0 ;  /* 0x000000ff0700728c */ /* 0x000fd2000bf06100 */
[----:B--2---:R-:W-:Y:S05]  /*0090*/  BRA.U !UP0, `(.L_x_0) ;  /* 0x0000000108287547 */ /* 0x004fea000b800000 */
[----:B------:R-:W0:Y:S01]  /*00a0*/  S2R R0, SR_TID.X ;  /* 0x0000000000007919 */ /* 0x000e220000002100 */
[----:B------:R-:W1:Y:S01]  /*00b0*/  LDCU.64 UR6, c[0x0][0x388] ;  /* 0x00007100ff0677ac */ /* 0x000e620008000a00 */
[----:B------:R-:W2:Y:S01]  /*00c0*/  LDC.64 R4, c[0x0][0x390] ;  /* 0x0000e400ff047b82 */ /* 0x000ea20000000a00 */
[----:B0-----:R-:W-:-:S05]  /*00d0*/  IADD3 R0, P0, PT, R0, UR4, RZ ;  /* 0x0000000400007c10 */ /* 0x001fca000ff1e0ff */
[----:B------:R-:W-:Y:S01]  /*00e0*/  IMAD.X R3, RZ, RZ, UR5, P0 ;  /* 0x00000005ff037e24 */ /* 0x000fe200080e06ff */
[----:B-1----:R-:W-:-:S04]  /*00f0*/  LEA R2, P0, R0, UR6, 0x3 ;  /* 0x0000000600027c11 */ /* 0x002fc8000f8018ff */
[----:B------:R-:W-:-:S05]  /*0100*/  LEA.HI.X R3, R0, UR7, R3, 0x3, P0 ;  /* 0x0000000700037c11 */ /* 0x000fca00080f1c03 */
[----:B--2---:R-:W-:Y:S04]  /*0110*/  STG.E.64 desc[UR8][R2.64], R4 ;  /* 0x0000000402007986 */ /* 0x004fe8000c101b08 */
[----:B------:R-:W-:Y:S01]  /*0120*/  STG.E.64 desc[UR8][R2.64+0x800], R4 ;  /* 0x0008000402007986 */ /* 0x000fe2000c101b08 */
[----:B------:R-:W-:Y:S05]  /*0130*/  EXIT ;  /* 0x000000000000794d */ /* 0x000fea0003800000 */
.L_x_0:
[----:B------:R-:W0:Y:S01]  /*0140*/  S2R R0, SR_TID.X ;  /* 0x0000000000007919 */ /* 0x000e220000002100 */
[----:B------:R-:W-:Y:S01]  /*0150*/  IMAD.U32 R2, RZ, RZ, UR7 ;  /* 0x00000007ff027e24 */ /* 0x000fe2000f8e00ff */
[----:B------:R-:W1:Y:S01]  /*0160*/  LDCU.64 UR10, c[0x0][0x388] ;  /* 0x00007100ff0a77ac */ /* 0x000e620008000a00 */
[----:B------:R-:W-:Y:S01]  /*0170*/  IMAD.U32 R6, RZ, RZ, UR7 ;  /* 0x00000007ff067e24 */ /* 0x000fe2000f8e00ff */
[----:B0-----:R-:W-:-:S04]  /*0180*/  ISETP.LT.U32.AND P0, PT, R0, UR6, PT ;  /* 0x0000000600007c0c */ /* 0x001fc8000bf01070 */
[----:B------:R-:W-:Y:S01]  /*0190*/  ISETP.GT.U32.AND.EX P0, PT, R2, RZ, PT, P0 ;  /* 0x000000ff0200720c */ /* 0x000fe20003f04100 */
[C---:B------:R-:W-:Y:S01]  /*01a0*/  VIADD R2, R0.reuse, 0x100 ;  /* 0x0000010000027836 */ /* 0x040fe20000000000 */
[----:B------:R-:W-:-:S04]  /*01b0*/  IADD3 R0, P2, PT, R0, UR4, RZ ;  /* 0x0000000400007c10 */ /* 0x000fc8000ff5e0ff */
[----:B------:R-:W-:Y:S01]  /*01c0*/  ISETP.LT.U32.AND P1, PT, R2, UR6, PT ;  /* 0x0000000602007c0c */ /* 0x000fe2000bf21070 */
[----:B------:R-:W-:Y:S01]  /*01d0*/  IMAD.X R3, RZ, RZ, UR5, P2 ;  /* 0x00000005ff037e24 */ /* 0x000fe200090e06ff */
[----:B-1----:R-:W-:Y:S02]  /*01e0*/  LEA R2, P2, R0, UR10, 0x3 ;  /* 0x0000000a00027c11 */ /* 0x002fe4000f8418ff */
[----:B------:R-:W-:Y:S02]  /*01f0*/  ISETP.GT.U32.AND.EX P1, PT, R6, RZ, PT, P1 ;  /* 0x000000ff0600720c */ /* 0x000fe40003f24110 */
[----:B------:R-:W-:Y:S01]  /*0200*/  LEA.HI.X R3, R0, UR11, R3, 0x3, P2 ;  /* 0x0000000b00037c11 */ /* 0x000fe200090f1c03 */
[----:B------:R-:W0:Y:S04]  /*0210*/  @P0 LDC.64 R4, c[0x0][0x390] ;  /* 0x0000e400ff040b82 */ /* 0x000e280000000a00 */
[----:B0-----:R0:W-:Y:S06]  /*0220*/  @P0 STG.E.64 desc[UR8][R2.64], R4 ;  /* 0x0000000402000986 */ /* 0x0011ec000c101b08 */
[----:B------:R-:W-:Y:S05]  /*0230*/  @!P1 EXIT ;  /* 0x000000000000994d */ /* 0x000fea0003800000 */
[----:B0-----:R-:W0:Y:S02]  /*0240*/  LDC.64 R4, c[0x0][0x390] ;  /* 0x0000e400ff047b82 */ /* 0x001e240000000a00 */
[----:B0-----:R-:W-:Y:S01]  /*0250*/  STG.E.64 desc[UR8][R2.64+0x800], R4 ;  /* 0x0008000402007986 */ /* 0x001fe2000c101b08 */
[----:B------:R-:W-:Y:S05]  /*0260*/  EXIT ;  /* 0x000000000000794d */ /* 0x000fea0003800000 */
.L_x_1:
[----:B------:R-:W-:-:S00]  /*0270*/  BRA `(.L_x_1) ;  /* 0xfffffffc00fc7947 */ /* 0x000fc0000383ffff */
[----:B------:R-:W-:-:S00]  /*0280*/  NOP ;  /* 0x0000000000007918 */ /* 0x000fc00000000000 */
[----:B------:R-:W-:-:S00]  /*0290*/  NOP ;  /* 0x0000000000007918 */ /* 0x000fc00000000000 */
[----:B------:R-:W-:-:S00]  /*02a0*/  NOP ;  /* 0x0000000000007918 */ /* 0x000fc00000000000 */
[----:B------:R-:W-:-:S00]  /*02b0*/  NOP ;  /* 0x0000000000007918 */ /* 0x000fc00000000000 */
[----:B------:R-:W-:-:S00]  /*02c0*/  NOP ;  /* 0x0000000000007918 */ /* 0x000fc00000000000 */
[----:B------:R-:W-:-:S00]  /*02d0*/  NOP ;  /* 0x0000000000007918 */ /* 0x000fc00000000000 */
[----:B------:R-:W-:-:S00]  /*02e0*/  NOP ;  /* 0x0000000000007918 */ /* 0x000fc00000000000 */
[----:B------:R-:W-:-:S00]  /*02f0*/  NOP ;  /* 0x0000000000007918 */ /* 0x000fc00000000000 */
.L_x_4:


//--------------------- .text._ZN3cub18CUB_300001_SM_10006detail11EmptyKernelIvEEvv --------------------------
	.section	.text._ZN3cub18CUB_300001_SM_10006detail11EmptyKernelIvEEvv,"ax",@progbits
	.align	128
        .global         _ZN3cub18CUB_300001_SM_10006detail11EmptyKernelIvEEvv
        .type           _ZN3cub18CUB_300001_SM_10006detail11EmptyKernelIvEEvv,@function
        .size           _ZN3cub18CUB_300001_SM_10006detail11EmptyKernelIvEEvv,(.L_x_5 - _ZN3cub18CUB_300001_SM_10006detail11EmptyKernelIvEEvv)
        .other          _ZN3cub18CUB_300001_SM_10006detail11EmptyKernelIvEEvv,@"STO_CUDA_ENTRY STV_DEFAULT"
_ZN3cub18CUB_300001_SM_10006detail11EmptyKernelIvEEvv:
.text._ZN3cub18CUB_300001_SM_10006detail11EmptyKernelIvEEvv:
[----:B------:R-:W-:Y:S01]  /*0000*/  LDC R1, c[0x0][0x37c] ;  /* 0x0000df00ff017b82 */ /* 0x000fe20000000800 */
[----:B------:R-:W-:Y:S05]  /*0010*/  EXIT ;  /* 0x000000000000794d */ /* 0x000fea0003800000 */
.L_x_2:
        /* <DEDUP_REMOVED lines=14> */
.L_x_5:


//--------------------- .text._Z3addPdS_S_i       --------------------------
	.section	.text._Z3addPdS_S_i,"ax",@progbits
	.align	128
        .global         _Z3addPdS_S_i
        .type           _Z3addPdS_S_i,@function
        .size           _Z3addPdS_S_i,(.L_x_6 - _Z3addPdS_S_i)
        .other          _Z3addPdS_S_i,@"STO_CUDA_ENTRY STV_DEFAULT"
_Z3addPdS_S_i:
.text._Z3addPdS_S_i:
[----:B------:R-:W-:Y:S01]  /*0000*/  LDC R1, c[0x0][0x37c] ;  /* 0x0000df00ff017b82 */ /* 0x000fe20000000800 */
[----:B------:R-:W0:Y:S07]  /*0010*/  S2R R0, SR_TID.X ;  /* 0x0000000000007919 */ /* 0x000e2e0000002100 */
[----:B------:R-:W0:Y:S01]  /*0020*/  S2UR UR4, SR_CTAID.X ;  /* 0x00000000000479c3 */ /* 0x000e220000002500 */
[----:B------:R-:W1:Y:S07]  /*0030*/  LDCU UR5, c[0x0][0x398] ;  /* 0x00007300ff0577ac */ /* 0x000e6e0008000800 */
[----:B------:R-:W0:Y:S02]  /*0040*/  LDC R11, c[0x0][0x360] ;  /* 0x0000d800ff0b7b82 */ /* 0x000e240000000800 */
[----:B0-----:R-:W-:-:S05]  /*0050*/  IMAD R11, R11, UR4, R0 ;  /* 0x000000040b0b7c24 */ /* 0x001fca000f8e0200 */
[----:B-1----:R-:W-:-:S13]  /*0060*/  ISETP.GE.AND P0, PT, R11, UR5, PT ;  /* 0x000000050b007c0c */ /* 0x002fda000bf06270 */
[----:B------:R-:W-:Y:S05]  /*0070*/  @P0 EXIT ;  /* 0x000000000000094d */ /* 0x000fea0003800000 */
[----:B------:R-:W0:Y:S01]  /*0080*/  LDC.64 R2, c[0x0][0x380] ;  /* 0x0000e000ff027b82 */ /* 0x000e220000000a00 */
[----:B------:R-:W1:Y:S07]  /*0090*/  LDCU.64 UR4, c[0x0][0x358] ;  /* 0x00006b00ff0477ac */ /* 0x000e6e0008000a00 */
[----:B------:R-:W2:Y:S08]  /*00a0*/  LDC.64 R4, c[0x0][0x388] ;  /* 0x0000e200ff047b82 */ /* 0x000eb00000000a00 */
[----:B------:R-:W3:Y:S01]  /*00b0*/  LDC.64 R8, c[0x0][0x390] ;  /* 0x0000e400ff087b82 */ /* 0x000ee20000000a00 */
[----:B0-----:R-:W-:-:S06]  /*00c0*/  IMAD.WIDE R2, R11, 0x8, R2 ;  /* 0x000000080b027825 */ /* 0x001fcc00078e0202 */
[----:B-1----:R-:W4:Y:S01]  /*00d0*/  LDG.E.64 R2, desc[UR4][R2.64] ;  /* 0x0000000402027981 */ /* 0x002f22000c1e1b00 */
[----:B--2---:R-:W-:-:S06]  /*00e0*/  IMAD.WIDE R4, R11, 0x8, R4 ;  /* 0x000000080b047825 */ /* 0x004fcc00078e0204 */
[----:B------:R-:W4:Y:S01]  /*00f0*/  LDG.E.64 R4, desc[UR4][R4.64] ;  /* 0x0000000404047981 */ /* 0x000f22000c1e1b00 */
[----:B---3--:R-:W-:Y:S01]  /*0100*/  IMAD.WIDE R8, R11, 0x8, R8 ;  /* 0x000000080b087825 */ /* 0x008fe200078e0208 */
[----:B----4-:R-:W-:-:S07]  /*0110*/  DADD R6, R2, R4 ;  /* 0x0000000002067229 */ /* 0x010fce0000000004 */
[----:B------:R-:W-:Y:S01]  /*0120*/  STG.E.64 desc[UR4][R8.64], R6 ;  /* 0x0000000608007986 */ /* 0x000fe2000c101b04 */
[----:B------:R-:W-:Y:S05]  /*0130*/  EXIT ;  /* 0x000000000000794d */ /* 0x000fea0003800000 */
.L_x_3:
        /* <DEDUP_REMOVED lines=12> */
.L_x_6:


//--------------------- .nv.shared.reserved.0     --------------------------
	.section	.nv.shared.reserved.0,"aw",@nobits
	.weak		__nv_reservedSMEM_offset_0_alias
	.size		__nv_reservedSMEM_offset_0_alias, 0, 64
	.other		__nv_reservedSMEM_offset_0_alias,@"STO_CUDA_RESERVED_SHARED STV_DEFAULT"
__nv_reservedSMEM_offset_0_alias:
	.zero		0
	.zero		64


//--------------------- .nv.global                --------------------------
	.section	.nv.global,"aw",@nobits
.nv.global:
	.type		_ZN34_INTERNAL_2712b4b6_4_k_cu_169b2c8b6thrust24THRUST_300001_SM_1000_NS3seqE,@object
	.size		_ZN34_INTERNAL_2712b4b6_4_k_cu_169b2c8b6thrust24THRUST_300001_SM_1000_NS3seqE,(_ZN34_INTERNAL_2712b4b6_4_k_cu_169b2c8b4cuda3std3__48in_placeE - _ZN34_INTERNAL_2712b4b6_4_k_cu_169b2c8b6thrust24THRUST_300001_SM_1000_NS3seqE)
_ZN34_INTERNAL_2712b4b6_4_k_cu_169b2c8b6thrust24THRUST_300001_SM_1000_NS3seqE:
	.zero		1
	.type		_ZN34_INTERNAL_2712b4b6_4_k_cu_169b2c8b4cuda3std3__48in_placeE,@object
	.size		_ZN34_INTERNAL_2712b4b6_4_k_cu_169b2c8b4cuda3std3__48in_placeE,(_ZN34_INTERNAL_2712b4b6_4_k_cu_169b2c8b4cuda3std6ranges3__45__cpo4sizeE - _ZN34_INTERNAL_2712b4b6_4_k_cu_169b2c8b4cuda3std3__48in_placeE)
_ZN34_INTERNAL_2712b4b6_4_k_cu_169b2c8b4cuda3std3__48in_placeE:
	.zero		1
	.type		_ZN34_INTERNAL_2712b4b6_4_k_cu_169b2c8b4cuda3std6ranges3__45__cpo4sizeE,@object
	.size		_ZN34_INTERNAL_2712b4b6_4_k_cu_169b2c8b4cuda3std6ranges3__45__cpo4sizeE,(_ZN34_INTERNAL_2712b4b6_4_k_cu_169b2c8b6thrust24THRUST_300001_SM_1000_NS12placeholders2_3E - _ZN34_INTERNAL_2712b4b6_4_k_cu_169b2c8b4cuda3std6ranges3__45__cpo4sizeE)
_ZN34_INTERNAL_2712b4b6_4_k_cu_169b2c8b4cuda3std6ranges3__45__cpo4sizeE:
	.zero		1
	.type		_ZN34_INTERNAL_2712b4b6_4_k_cu_169b2c8b6thrust24THRUST_300001_SM_1000_NS12placeholders2_3E,@object
	.size		_ZN34_INTERNAL_2712b4b6_4_k_cu_169b2c8b6thrust24THRUST_300001_SM_1000_NS12placeholders2_3E,(_ZN34_INTERNAL_2712b4b6_4_k_cu_169b2c8b4cuda3std3__45__cpo6cbeginE - _ZN34_INTERNAL_2712b4b6_4_k_cu_169b2c8b6thrust24THRUST_300001_SM_1000_NS12placeholders2_3E)
_ZN34_INTERNAL_2712b4b6_4_k_cu_169b2c8b6thrust24THRUST_300001_SM_1000_NS12placeholders2_3E:
	.zero		1
	.type		_ZN34_INTERNAL_2712b4b6_4_k_cu_169b2c8b4cuda3std3__45__cpo6cbeginE,@object
	.size		_ZN34_INTERNAL_2712b4b6_4_k_cu_169b2c8b4cuda3std3__45__cpo6cbeginE,(_ZN34_INTERNAL_2712b4b6_4_k_cu_169b2c8b4cuda3std6ranges3__45__cpo6cbeginE - _ZN34_INTERNAL_2712b4b6_4_k_cu_169b2c8b4cuda3std3__45__cpo6cbeginE)
_ZN34_INTERNAL_2712b4b6_4_k_cu_169b2c8b4cuda3std3__45__cpo6cbeginE:
	.zero		1
	.type		_ZN34_INTERNAL_2712b4b6_4_k_cu_169b2c8b4cuda3std6ranges3__45__cpo6cbeginE,@object
	.size		_ZN34_INTERNAL_2712b4b6_4_k_cu_169b2c8b4cuda3std6ranges3__45__cpo6cbeginE,(_ZN34_INTERNAL_2712b4b6_4_k_cu_169b2c8b6thrust24THRUST_300001_SM_1000_NS12placeholders2_7E - _ZN34_INTERNAL_2712b4b6_4_k_cu_169b2c8b4cuda3std6ranges3__45__cpo6cbeginE)
_ZN34_INTERNAL_2712b4b6_4_k_cu_169b2c8b4cuda3std6ranges3__45__cpo6cbeginE:
	.zero		1
	.type		_ZN34_INTERNAL_2712b4b6_4_k_cu_169b2c8b6thrust24THRUST_300001_SM_1000_NS12placeholders2_7E,@object
	.size		_ZN34_INTERNAL_2712b4b6_4_k_cu_169b2c8b6thrust24THRUST_300001_SM_1000_NS12placeholders2_7E,(_ZN34_INTERNAL_2712b4b6_4_k_cu_169b2c8b4cuda3std3__45__cpo7crbeginE - _ZN34_INTERNAL_2712b4b6_4_k_cu_169b2c8b6thrust24THRUST_300001_SM_1000_NS12placeholders2_7E)
_ZN34_INTERNAL_2712b4b6_4_k_cu_169b2c8b6thrust24THRUST_300001_SM_1000_NS12placeholders2_7E:
	.zero		1
	.type		_ZN34_INTERNAL_2712b4b6_4_k_cu_169b2c8b4cuda3std3__45__cpo7crbeginE,@object
	.size		_ZN34_INTERNAL_2712b4b6_4_k_cu_169b2c8b4cuda3std3__45__cpo7crbeginE,(_ZN34_INTERNAL_2712b4b6_4_k_cu_169b2c8b4cuda3std6ranges3__45__cpo4nextE - _ZN34_INTERNAL_2712b4b6_4_k_cu_169b2c8b4cuda3std3__45__cpo7crbeginE)
_ZN34_INTERNAL_2712b4b6_4_k_cu_169b2c8b4cuda3std3__45__cpo7crbeginE:
	.zero		1
	.type		_ZN34_INTERNAL_2712b4b6_4_k_cu_169b2c8b4cuda3std6ranges3__45__cpo4nextE,@object
	.size		_ZN34_INTERNAL_2712b4b6_4_k_cu_169b2c8b4cuda3std6ranges3__45__cpo4nextE,(_ZN34_INTERNAL_2712b4b6_4_k_cu_169b2c8b4cuda3std6ranges3__45__cpo4swapE - _ZN34_INTERNAL_2712b4b6_4_k_cu_169b2c8b4cuda3std6ranges3__45__cpo4nextE)
_ZN34_INTERNAL_2712b4b6_4_k_cu_169b2c8b4cuda3std6ranges3__45__cpo4nextE:
	.zero		1
	.type		_ZN34_INTERNAL_2712b4b6_4_k_cu_169b2c8b4cuda3std6ranges3__45__cpo4swapE,@object
	.size		_ZN34_INTERNAL_2712b4b6_4_k_cu_169b2c8b4cuda3std6ranges3__45__cpo4swapE,(_ZN34_INTERNAL_2712b4b6_4_k_cu_169b2c8b6thrust24THRUST_300001_SM_1000_NS8cuda_cub10par_nosyncE - _ZN34_INTERNAL_2712b4b6_4_k_cu_169b2c8b4cuda3std6ranges3__45__cpo4swapE)
_ZN34_INTERNAL_2712b4b6_4_k_cu_169b2c8b4cuda3std6ranges3__45__cpo4swapE:
	.zero		1
	.type		_ZN34_INTERNAL_2712b4b6_4_k_cu_169b2c8b6thrust24THRUST_300001_SM_1000_NS8cuda_cub10par_nosyncE,@object
	.size		_ZN34_INTERNAL_2712b4b6_4_k_cu_169b2c8b6thrust24THRUST_300001_SM_1000_NS8cuda_cub10par_nosyncE,(_ZN34_INTERNAL_2712b4b6_4_k_cu_169b2c8b6thrust24THRUST_300001_SM_1000_NS12placeholders2_9E - _ZN34_INTERNAL_2712b4b6_4_k_cu_169b2c8b6thrust24THRUST_300001_SM_1000_NS8cuda_cub10par_nosyncE)
_ZN34_INTERNAL_2712b4b6_4_k_cu_169b2c8b6thrust24THRUST_300001_SM_1000_NS8cuda_cub10par_nosyncE:
	.zero		1
	.type		_ZN34_INTERNAL_2712b4b6_4_k_cu_169b2c8b6thrust24THRUST_300001_SM_1000_NS12placeholders2_9E,@object
	.size		_ZN34_INTERNAL_2712b4b6_4_k_cu_169b2c8b6thrust24THRUST_300001_SM_1000_NS12placeholders2_9E,(_ZN34_INTERNAL_2712b4b6_4_k_cu_169b2c8b4cuda3std3__436_GLOBAL__N__2712b4b6_4_k_cu_169b2c8b6ignoreE - _ZN34_INTERNAL_2712b4b6_4_k_cu_169b2c8b6thrust24THRUST_300001_SM_1000_NS12placeholders2_9E)
_ZN34_INTERNAL_2712b4b6_4_k_cu_169b2c8b6thrust24THRUST_300001_SM_1000_NS12placeholders2_9E:
	.zero		1
	.type		_ZN34_INTERNAL_2712b4b6_4_k_cu_169b2c8b4cuda3std3__436_GLOBAL__N__2712b4b6_4_k_cu_169b2c8b6ignoreE,@object
	.size		_ZN34_INTERNAL_2712b4b6_4_k_cu_169b2c8b4cuda3std3__436_GLOBAL__N__2712b4b6_4_k_cu_169b2c8b6ignoreE,(_ZN34_INTERNAL_2712b4b6_4_k_cu_169b2c8b4cuda3std6ranges3__45__cpo4dataE - _ZN34_INTERNAL_2712b4b6_4_k_cu_169b2c8b4cuda3std3__436_GLOBAL__N__2712b4b6_4_k_cu_169b2c8b6ignoreE)
_ZN34_INTERNAL_2712b4b6_4_k_cu_169b2c8b4cuda3std3__436_GLOBAL__N__2712b4b6_4_k_cu_169b2c8b6ignoreE:
	.zero		1
	.type		_ZN34_INTERNAL_2712b4b6_4_k_cu_169b2c8b4cuda3std6ranges3__45__cpo4dataE,@object
	.size		_ZN34_INTERNAL_2712b4b6_4_k_cu_169b2c8b4cuda3std6ranges3__45__cpo4dataE,(_ZN34_INTERNAL_2712b4b6_4_k_cu_169b2c8b6thrust24THRUST_300001_SM_1000_NS12placeholders2_1E - _ZN34_INTERNAL_2712b4b6_4_k_cu_169b2c8b4cuda3std6ranges3__45__cpo4dataE)
_ZN34_INTERNAL_2712b4b6_4_k_cu_169b2c8b4cuda3std6ranges3__45__cpo4dataE:
	.zero		1
	.type		_ZN34_INTERNAL_2712b4b6_4_k_cu_169b2c8b6thrust24THRUST_300001_SM_1000_NS12placeholders2_1E,@object
	.size		_ZN34_INTERNAL_2712b4b6_4_k_cu_169b2c8b6thrust24THRUST_300001_SM_1000_NS12placeholders2_1E,(_ZN34_INTERNAL_2712b4b6_4_k_cu_169b2c8b4cuda3std3__45__cpo5beginE - _ZN34_INTERNAL_2712b4b6_4_k_cu_169b2c8b6thrust24THRUST_300001_SM_1000_NS12placeholders2_1E)
_ZN34_INTERNAL_2712b4b6_4_k_cu_169b2c8b6thrust24THRUST_300001_SM_1000_NS12placeholders2_1E:
	.zero		1
	.type		_ZN34_INTERNAL_2712b4b6_4_k_cu_169b2c8b4cuda3std3__45__cpo5beginE,@object
	.size		_ZN34_INTERNAL_2712b4b6_4_k_cu_169b2c8b4cuda3std3__45__cpo5beginE,(_ZN34_INTERNAL_2712b4b6_4_k_cu_169b2c8b4cuda3std6ranges3__45__cpo5beginE - _ZN34_INTERNAL_2712b4b6_4_k_cu_169b2c8b4cuda3std3__45__cpo5beginE)
_ZN34_INTERNAL_2712b4b6_4_k_cu_169b2c8b4cuda3std3__45__cpo5beginE:
	.zero		1
	.type		_ZN34_INTERNAL_2712b4b6_4_k_cu_169b2c8b4cuda3std6ranges3__45__cpo5beginE,@object
	.size		_ZN34_INTERNAL_2712b4b6_4_k_cu_169b2c8b4cuda3std6ranges3__45__cpo5beginE,(_ZN34_INTERNAL_2712b4b6_4_k_cu_169b2c8b6thrust24THRUST_300001_SM_1000_NS12placeholders2_5E - _ZN34_INTERNAL_2712b4b6_4_k_cu_169b2c8b4cuda3std6ranges3__45__cpo5beginE)
_ZN34_INTERNAL_2712b4b6_4_k_cu_169b2c8b4cuda3std6ranges3__45__cpo5beginE:
	.zero		1
	.type		_ZN34_INTERNAL_2712b4b6_4_k_cu_169b2c8b6thrust24THRUST_300001_SM_1000_NS12placeholders2_5E,@object
	.size		_ZN34_INTERNAL_2712b4b6_4_k_cu_169b2c8b6thrust24THRUST_300001_SM_1000_NS12placeholders2_5E,(_ZN34_INTERNAL_2712b4b6_4_k_cu_169b2c8b4cuda3std3__45__cpo6rbeginE - _ZN34_INTERNAL_2712b4b6_4_k_cu_169b2c8b6thrust24THRUST_300001_SM_1000_NS12placeholders2_5E)
_ZN34_INTERNAL_2712b4b6_4_k_cu_169b2c8b6thrust24THRUST_300001_SM_1000_NS12placeholders2_5E:
	.zero		1
	.type		_ZN34_INTERNAL_2712b4b6_4_k_cu_169b2c8b4cuda3std3__45__cpo6rbeginE,@object
	.size		_ZN34_INTERNAL_2712b4b6_4_k_cu_169b2c8b4cuda3std3__45__cpo6rbeginE,(_ZN34_INTERNAL_2712b4b6_4_k_cu_169b2c8b4cuda3std6ranges3__45__cpo7advanceE - _ZN34_INTERNAL_2712b4b6_4_k_cu_169b2c8b4cuda3std3__45__cpo6rbeginE)
_ZN34_INTERNAL_2712b4b6_4_k_cu_169b2c8b4cuda3std3__45__cpo6rbeginE:
	.zero		1
	.type		_ZN34_INTERNAL_2712b4b6_4_k_cu_169b2c8b4cuda3std6ranges3__45__cpo7advanceE,@object
	.size		_ZN34_INTERNAL_2712b4b6_4_k_cu_169b2c8b4cuda3std6ranges3__45__cpo7advanceE,(_ZN34_INTERNAL_2712b4b6_4_k_cu_169b2c8b4cuda3std3__47nulloptE - _ZN34_INTERNAL_2712b4b6_4_k_cu_169b2c8b4cuda3std6ranges3__45__cpo7advanceE)
_ZN34_INTERNAL_2712b4b6_4_k_cu_169b2c8b4cuda3std6ranges3__45__cpo7advanceE:
	.zero		1
	.type		_ZN34_INTERNAL_2712b4b6_4_k_cu_169b2c8b4cuda3std3__47nulloptE,@object
	.size		_ZN34_INTERNAL_2712b4b6_4_k_cu_169b2c8b4cuda3std3__47nulloptE,(_ZN34_INTERNAL_2712b4b6_4_k_cu_169b2c8b4cuda3std6ranges3__45__cpo8distanceE - _ZN34_INTERNAL_2712b4b6_4_k_cu_169b2c8b4cuda3std3__47nulloptE)
_ZN34_INTERNAL_2712b4b6_4_k_cu_169b2c8b4cuda3std3__47nulloptE:
	.zero		1
	.type		_ZN34_INTERNAL_2712b4b6_4_k_cu_169b2c8b4cuda3std6ranges3__45__cpo8distanceE,@object
	.size		_ZN34_INTERNAL_2712b4b6_4_k_cu_169b2c8b4cuda3std6ranges3__45__cpo8distanceE,(_ZN34_INTERNAL_2712b4b6_4_k_cu_169b2c8b6thrust24THRUST_300001_SM_1000_NS12placeholders3_10E - _ZN34_INTERNAL_2712b4b6_4_k_cu_169b2c8b4cuda3std6ranges3__45__cpo8distanceE)
_ZN34_INTERNAL_2712b4b6_4_k_cu_169b2c8b4cuda3std6ranges3__45__cpo8distanceE:
	.zero		1
	.type		_ZN34_INTERNAL_2712b4b6_4_k_cu_169b2c8b6thrust24THRUST_300001_SM_1000_NS12placeholders3_10E,@object
	.size		_ZN34_INTERNAL_2712b4b6_4_k_cu_169b2c8b6thrust24THRUST_300001_SM_1000_NS12placeholders3_10E,(_ZN34_INTERNAL_2712b4b6_4_k_cu_169b2c8b4cuda3std3__419piecewise_constructE - _ZN34_INTERNAL_2712b4b6_4_k_cu_169b2c8b6thrust24THRUST_300001_SM_1000_NS12placeholders3_10E)
_ZN34_INTERNAL_2712b4b6_4_k_cu_169b2c8b6thrust24THRUST_300001_SM_1000_NS12placeholders3_10E:
	.zero		1
	.type		_ZN34_INTERNAL_2712b4b6_4_k_cu_169b2c8b4cuda3std3__419piecewise_constructE,@object
	.size		_ZN34_INTERNAL_2712b4b6_4_k_cu_169b2c8b4cuda3std3__419piecewise_constructE,(_ZN34_INTERNAL_2712b4b6_4_k_cu_169b2c8b4cuda3std6ranges3__45__cpo5cdataE - _ZN34_INTERNAL_2712b4b6_4_k_cu_169b2c8b4cuda3std3__419piecewise_constructE)
_ZN34_INTERNAL_2712b4b6_4_k_cu_169b2c8b4cuda3std3__419piecewise_constructE:
	.zero		1
	.type		_ZN34_INTERNAL_2712b4b6_4_k_cu_169b2c8b4cuda3std6ranges3__45__cpo5cdataE,@object
	.size		_ZN34_INTERNAL_2712b4b6_4_k_cu_169b2c8b4cuda3std6ranges3__45__cpo5cdataE,(_ZN34_INTERNAL_2712b4b6_4_k_cu_169b2c8b6thrust24THRUST_300001_SM_1000_NS12placeholders2_2E - _ZN34_INTERNAL_2712b4b6_4_k_cu_169b2c8b4cuda3std6ranges3__45__cpo5cdataE)
_ZN34_INTERNAL_2712b4b6_4_k_cu_169b2c8b4cuda3std6ranges3__45__cpo5cdataE:
	.zero		1
	.type		_ZN34_INTERNAL_2712b4b6_4_k_cu_169b2c8b6thrust24THRUST_300001_SM_1000_NS12placeholders2_2E,@object
	.size		_ZN34_INTERNAL_2712b4b6_4_k_cu_169b2c8b6thrust24THRUST_300001_SM_1000_NS12placeholders2_2E,(_ZN34_INTERNAL_2712b4b6_4_k_cu_169b2c8b4cuda3std3__45__cpo3endE - _ZN34_INTERNAL_2712b4b6_4_k_cu_169b2c8b6thrust24THRUST_300001_SM_1000_NS12placeholders2_2E)
_ZN34_INTERNAL_2712b4b6_4_k_cu_169b2c8b6thrust24THRUST_300001_SM_1000_NS12placeholders2_2E:
	.zero		1
	.type		_ZN34_INTERNAL_2712b4b6_4_k_cu_169b2c8b4cuda3std3__45__cpo3endE,@object
	.size		_ZN34_INTERNAL_2712b4b6_4_k_cu_169b2c8b4cuda3std3__45__cpo3endE,(_ZN34_INTERNAL_2712b4b6_4_k_cu_169b2c8b4cuda3std6ranges3__45__cpo3endE - _ZN34_INTERNAL_2712b4b6_4_k_cu_169b2c8b4cuda3std3__45__cpo3endE)
_ZN34_INTERNAL_2712b4b6_4_k_cu_169b2c8b4cuda3std3__45__cpo3endE:
	.zero		1
	.type		_ZN34_INTERNAL_2712b4b6_4_k_cu_169b2c8b4cuda3std6ranges3__45__cpo3endE,@object
	.size		_ZN34_INTERNAL_2712b4b6_4_k_cu_169b2c8b4cuda3std6ranges3__45__cpo3endE,(_ZN34_INTERNAL_2712b4b6_4_k_cu_169b2c8b6thrust24THRUST_300001_SM_1000_NS12placeholders2_6E - _ZN34_INTERNAL_2712b4b6_4_k_cu_169b2c8b4cuda3std6ranges3__45__cpo3endE)
_ZN34_INTERNAL_2712b4b6_4_k_cu_169b2c8b4cuda3std6ranges3__45__cpo3endE:
	.zero		1
	.type		_ZN34_INTERNAL_2712b4b6_4_k_cu_169b2c8b6thrust24THRUST_300001_SM_1000_NS12placeholders2_6E,@object
	.size		_ZN34_INTERNAL_2712b4b6_4_k_cu_169b2c8b6thrust24THRUST_300001_SM_1000_NS12placeholders2_6E,(_ZN34_INTERNAL_2712b4b6_4_k_cu_169b2c8b4cuda3std3__45__cpo4rendE - _ZN34_INTERNAL_2712b4b6_4_k_cu_169b2c8b6thrust24THRUST_300001_SM_1000_NS12placeholders2_6E)
_ZN34_INTERNAL_2712b4b6_4_k_cu_169b2c8b6thrust24THRUST_300001_SM_1000_NS12placeholders2_6E:
	.zero		1
	.type		_ZN34_INTERNAL_2712b4b6_4_k_cu_169b2c8b4cuda3std3__45__cpo4rendE,@object
	.size		_ZN34_INTERNAL_2712b4b6_4_k_cu_169b2c8b4cuda3std3__45__cpo4rendE,(_ZN34_INTERNAL_2712b4b6_4_k_cu_169b2c8b4cuda3std6ranges3__45__cpo9iter_swapE - _ZN34_INTERNAL_2712b4b6_4_k_cu_169b2c8b4cuda3std3__45__cpo4rendE)
_ZN34_INTERNAL_2712b4b6_4_k_cu_169b2c8b4cuda3std3__45__cpo4rendE:
	.zero		1
	.type		_ZN34_INTERNAL_2712b4b6_4_k_cu_169b2c8b4cuda3std6ranges3__45__cpo9iter_swapE,@object
	.size		_ZN34_INTERNAL_2712b4b6_4_k_cu_169b2c8b4cuda3std6ranges3__45__cpo9iter_swapE,(_ZN34_INTERNAL_2712b4b6_4_k_cu_169b2c8b4cuda3std3__48unexpectE - _ZN34_INTERNAL_2712b4b6_4_k_cu_169b2c8b4cuda3std6ranges3__45__cpo9iter_swapE)
_ZN34_INTERNAL_2712b4b6_4_k_cu_169b2c8b4cuda3std6ranges3__45__cpo9iter_swapE:
	.zero		1
	.type		_ZN34_INTERNAL_2712b4b6_4_k_cu_169b2c8b4cuda3std3__48unexpectE,@object
	.size		_ZN34_INTERNAL_2712b4b6_4_k_cu_169b2c8b4cuda3std3__48unexpectE,(_ZN34_INTERNAL_2712b4b6_4_k_cu_169b2c8b6thrust24THRUST_300001_SM_1000_NS8cuda_cub3parE - _ZN34_INTERNAL_2712b4b6_4_k_cu_169b2c8b4cuda3std3__48unexpectE)
_ZN34_INTERNAL_2712b4b6_4_k_cu_169b2c8b4cuda3std3__48unexpectE:
	.zero		1
	.type		_ZN34_INTERNAL_2712b4b6_4_k_cu_169b2c8b6thrust24THRUST_300001_SM_1000_NS8cuda_cub3parE,@object
	.size		_ZN34_INTERNAL_2712b4b6_4_k_cu_169b2c8b6thrust24THRUST_300001_SM_1000_NS8cuda_cub3parE,(_ZN34_INTERNAL_2712b4b6_4_k_cu_169b2c8b6thrust24THRUST_300001_SM_1000_NS12placeholders2_4E - _ZN34_INTERNAL_2712b4b6_4_k_cu_169b2c8b6thrust24THRUST_300001_SM_1000_NS8cuda_cub3parE)
_ZN34_INTERNAL_2712b4b6_4_k_cu_169b2c8b6thrust24THRUST_300001_SM_1000_NS8cuda_cub3parE:
	.zero		1
	.type		_ZN34_INTERNAL_2712b4b6_4_k_cu_169b2c8b6thrust24THRUST_300001_SM_1000_NS12placeholders2_4E,@object
	.size		_ZN34_INTERNAL_2712b4b6_4_k_cu_169b2c8b6thrust24THRUST_300001_SM_1000_NS12placeholders2_4E,(_ZN34_INTERNAL_2712b4b6_4_k_cu_169b2c8b4cuda3std3__45__cpo4cendE - _ZN34_INTERNAL_2712b4b6_4_k_cu_169b2c8b6thrust24THRUST_300001_SM_1000_NS12placeholders2_4E)
_ZN34_INTERNAL_2712b4b6_4_k_cu_169b2c8b6thrust24THRUST_300001_SM_1000_NS12placeholders2_4E:
	.zero		1
	.type		_ZN34_INTERNAL_2712b4b6_4_k_cu_169b2c8b4cuda3std3__45__cpo4cendE,@object
	.size		_ZN34_INTERNAL_2712b4b6_4_k_cu_169b2c8b4cuda3std3__45__cpo4cendE,(_ZN34_INTERNAL_2712b4b6_4_k_cu_169b2c8b4cuda3std6ranges3__45__cpo4cendE - _ZN34_INTERNAL_2712b4b6_4_k_cu_169b2c8b4cuda3std3__45__cpo4cendE)
_ZN34_INTERNAL_2712b4b6_4_k_cu_169b2c8b4cuda3std3__45__cpo4cendE:
	.zero		1
	.type		_ZN34_INTERNAL_2712b4b6_4_k_cu_169b2c8b4cuda3std6ranges3__45__cpo4cendE,@object
	.size		_ZN34_INTERNAL_2712b4b6_4_k_cu_169b2c8b4cuda3std6ranges3__45__cpo4cendE,(_ZN34_INTERNAL_2712b4b6_4_k_cu_169b2c8b4cuda3std3__420unreachable_sentinelE - _ZN34_INTERNAL_2712b4b6_4_k_cu_169b2c8b4cuda3std6ranges3__45__cpo4cendE)
_ZN34_INTERNAL_2712b4b6_4_k_cu_169b2c8b4cuda3std6ranges3__45__cpo4cendE:
	.zero		1
	.type		_ZN34_INTERNAL_2712b4b6_4_k_cu_169b2c8b4cuda3std3__420unreachable_sentinelE,@object
	.size		_ZN34_INTERNAL_2712b4b6_4_k_cu_169b2c8b4cuda3std3__420unreachable_sentinelE,(_ZN34_INTERNAL_2712b4b6_4_k_cu_169b2c8b4cuda3std6ranges3__45__cpo5ssizeE - _ZN34_INTERNAL_2712b4b6_4_k_cu_169b2c8b4cuda3std3__420unreachable_sentinelE)
_ZN34_INTERNAL_2712b4b6_4_k_cu_169b2c8b4cuda3std3__420unreachable_sentinelE:
	.zero		1
	.type		_ZN34_INTERNAL_2712b4b6_4_k_cu_169b2c8b4cuda3std6ranges3__45__cpo5ssizeE,@object
	.size		_ZN34_INTERNAL_2712b4b6_4_k_cu_169b2c8b4cuda3std6ranges3__45__cpo5ssizeE,(_ZN34_INTERNAL_2712b4b6_4_k_cu_169b2c8b6thrust24THRUST_300001_SM_1000_NS12placeholders2_8E - _ZN34_INTERNAL_2712b4b6_4_k_cu_169b2c8b4cuda3std6ranges3__45__cpo5ssizeE)
_ZN34_INTERNAL_2712b4b6_4_k_cu_169b2c8b4cuda3std6ranges3__45__cpo5ssizeE:
	.zero		1
	.type		_ZN34_INTERNAL_2712b4b6_4_k_cu_169b2c8b6thrust24THRUST_300001_SM_1000_NS12placeholders2_8E,@object
	.size		_ZN34_INTERNAL_2712b4b6_4_k_cu_169b2c8b6thrust24THRUST_300001_SM_1000_NS12placeholders2_8E,(_ZN34_INTERNAL_2712b4b6_4_k_cu_169b2c8b4cuda3std3__45__cpo5crendE - _ZN34_INTERNAL_2712b4b6_4_k_cu_169b2c8b6thrust24THRUST_300001_SM_1000_NS12placeholders2_8E)
_ZN34_INTERNAL_2712b4b6_4_k_cu_169b2c8b6thrust24THRUST_300001_SM_1000_NS12placeholders2_8E:
	.zero		1
	.type		_ZN34_INTERNAL_2712b4b6_4_k_cu_169b2c8b4cuda3std3__45__cpo5crendE,@object
	.size		_ZN34_INTERNAL_2712b4b6_4_k_cu_169b2c8b4cuda3std3__45__cpo5crendE,(_ZN34_INTERNAL_2712b4b6_4_k_cu_169b2c8b4cuda3std6ranges3__45__cpo4prevE - _ZN34_INTERNAL_2712b4b6_4_k_cu_169b2c8b4cuda3std3__45__cpo5crendE)
_ZN34_INTERNAL_2712b4b6_4_k_cu_169b2c8b4cuda3std3__45__cpo5crendE:
	.zero		1
	.type		_ZN34_INTERNAL_2712b4b6_4_k_cu_169b2c8b4cuda3std6ranges3__45__cpo4prevE,@object
	.size		_ZN34_INTERNAL_2712b4b6_4_k_cu_169b2c8b4cuda3std6ranges3__45__cpo4prevE,(_ZN34_INTERNAL_2712b4b6_4_k_cu_169b2c8b4cuda3std6ranges3__45__cpo9iter_moveE - _ZN34_INTERNAL_2712b4b6_4_k_cu_169b2c8b4cuda3std6ranges3__45__cpo4prevE)
_ZN34_INTERNAL_2712b4b6_4_k_cu_169b2c8b4cuda3std6ranges3__45__cpo4prevE:
	.zero		1
	.type		_ZN34_INTERNAL_2712b4b6_4_k_cu_169b2c8b4cuda3std6ranges3__45__cpo9iter_moveE,@object
	.size		_ZN34_INTERNAL_2712b4b6_4_k_cu_169b2c8b4cuda3std6ranges3__45__cpo9iter_moveE,(_ZN34_INTERNAL_2712b4b6_4_k_cu_169b2c8b6thrust24THRUST_300001_SM_1000_NS6system6detail10sequential3seqE - _ZN34_INTERNAL_2712b4b6_4_k_cu_169b2c8b4cuda3std6ranges3__45__cpo9iter_moveE)
_ZN34_INTERNAL_2712b4b6_4_k_cu_169b2c8b4cuda3std6ranges3__45__cpo9iter_moveE:
	.zero		1
	.type		_ZN34_INTERNAL_2712b4b6_4_k_cu_169b2c8b6thrust24THRUST_300001_SM_1000_NS6system6detail10sequential3seqE,@object
	.size		_ZN34_INTERNAL_2712b4b6_4_k_cu_169b2c8b6thrust24THRUST_300001_SM_1000_NS6system6detail10sequential3seqE,(.L_31 - _ZN34_INTERNAL_2712b4b6_4_k_cu_169b2c8b6thrust24THRUST_300001_SM_1000_NS6system6detail10sequential3seqE)
_ZN34_INTERNAL_2712b4b6_4_k_cu_169b2c8b6thrust24THRUST_300001_SM_1000_NS6system6detail10sequential3seqE:
	.zero		1
.L_31:


//--------------------- .nv.constant0._ZN3cub18CUB_300001_SM_10006detail8for_each13static_kernelINS2_12policy_hub_t12policy_500_tEmN6thrust24THRUST_300001_SM_1000_NS8cuda_cub20__uninitialized_fill7functorINS7_10device_ptrIdEEdEEEEvT0_T1_ --------------------------
	.section	.nv.constant0._ZN3cub18CUB_300001_SM_10006detail8for_each13static_kernelINS2_12policy_hub_t12policy_500_tEmN6thrust24THRUST_300001_SM_1000_NS8cuda_cub20__uninitialized_fill7functorINS7_10device_ptrIdEEdEEEEvT0_T1_,"a",@progbits
	.sectionflags	@""
	.align	4
.nv.constant0._ZN3cub18CUB_300001_SM_10006detail8for_each13static_kernelINS2_12policy_hub_t12policy_500_tEmN6thrust24THRUST_300001_SM_1000_NS8cuda_cub20__uninitialized_fill7functorINS7_10device_ptrIdEEdEEEEvT0_T1_:
	.zero		920


//--------------------- .nv.constant0._ZN3cub18CUB_300001_SM_10006detail11EmptyKernelIvEEvv --------------------------
	.section	.nv.constant0._ZN3cub18CUB_300001_SM_10006detail11EmptyKernelIvEEvv,"a",@progbits
	.sectionflags	@""
	.align	4
.nv.constant0._ZN3cub18CUB_300001_SM_10006detail11EmptyKernelIvEEvv:
	.zero		896


//--------------------- .nv.constant0._Z3addPdS_S_i --------------------------
	.section	.nv.constant0._Z3addPdS_S_i,"a",@progbits
	.sectionflags	@""
	.align	4
.nv.constant0._Z3addPdS_S_i:
	.zero		924


//--------------------- SYMBOLS --------------------------

	.type		.nv.reservedSmem.offset0,@object
	.size		.nv.reservedSmem.offset0,0x4
